//
// Generated by NVIDIA NVVM Compiler
//
// Compiler Build ID: CL-36424714
// Cuda compilation tools, release 13.0, V13.0.88
// Based on NVVM 20.0.0
//

.version 9.0
.target sm_100
.address_size 64

	// .globl	default_function_kernel

.visible .entry default_function_kernel(
	.param .u64 .ptr .align 1 default_function_kernel_param_0,
	.param .u64 .ptr .align 1 default_function_kernel_param_1
)
.maxntid 8
{
	.reg .pred 	%p<2>;
	.reg .b32 	%r<8>;
	.reg .b32 	%f<2>;
	.reg .b64 	%rd<8>;

	ld.param.u64 	%rd1, [default_function_kernel_param_0];
	ld.param.u64 	%rd2, [default_function_kernel_param_1];
	mov.u32 	%r1, %ctaid.x;
	shl.b32 	%r3, %r1, 1;
	mov.u32 	%r2, %tid.x;
	shr.u32 	%r4, %r2, 2;
	or.b32  	%r5, %r3, %r4;
	setp.gt.u32 	%p1, %r5, 404;
	@%p1 bra 	$L__BB0_2;
	cvta.to.global.u64 	%rd3, %rd2;
	cvta.to.global.u64 	%rd4, %rd1;
	shl.b32 	%r6, %r1, 3;
	or.b32  	%r7, %r6, %r2;
	mul.wide.u32 	%rd5, %r7, 4;
	add.s64 	%rd6, %rd3, %rd5;
	ld.global.nc.f32 	%f1, [%rd6];
	add.s64 	%rd7, %rd4, %rd5;
	st.global.f32 	[%rd7], %f1;
$L__BB0_2:
	ret;

}


// ===== COMPILED SASS (sm_100) =====

	.target	sm_100

	.elftype	@"ET_EXEC"


//--------------------- .note.nv.tkinfo           --------------------------
	.section	.note.nv.tkinfo,"",@"SHT_NOTE"
	.sectionflags	@"SHF_NOTE_NV_TKINFO"
	.tkinfo
        /*0018*/ 	.word	0x00000002
        /*0030*/ 	.string	""
        /*0030*/ 	.string	"ptxas"
        /*0030*/ 	.string	"Cuda compilation tools, release 13.0, V13.0.88"
        /*0030*/ 	.string	"Build cuda_13.0.r13.0/compiler.36424714_0"
        /*0030*/ 	.string	"-arch sm_100 -m 64 "



//--------------------- .note.nv.cuinfo           --------------------------
	.section	.note.nv.cuinfo,"",@"SHT_NOTE"
	.sectionflags	@"SHF_NOTE_NV_CUINFO"
        /*0018*/ 	.short	0x0002
        /*001a*/ 	.short	0x0064
        /*001c*/ 	.short	0x0082
	.zero		2


//--------------------- .nv.info                  --------------------------
	.section	.nv.info,"",@"SHT_CUDA_INFO"
	.align	4


	//----- nvinfo : EIATTR_REGCOUNT
	.align		4
        /*0000*/ 	.byte	0x04, 0x2f
        /*0002*/ 	.short	(.L_1 - .L_0)
	.align		4
.L_0:
        /*0004*/ 	.word	index@(default_function_kernel)
        /*0008*/ 	.word	0x0000000a


	//----- nvinfo : EIATTR_FRAME_SIZE
	.align		4
.L_1:
        /*000c*/ 	.byte	0x04, 0x11
        /*000e*/ 	.short	(.L_3 - .L_2)
	.align		4
.L_2:
        /*0010*/ 	.word	index@(default_function_kernel)
        /*0014*/ 	.word	0x00000000


	//----- nvinfo : EIATTR_MIN_STACK_SIZE
	.align		4
.L_3:
        /*0018*/ 	.byte	0x04, 0x12
        /*001a*/ 	.short	(.L_5 - .L_4)
	.align		4
.L_4:
        /*001c*/ 	.word	index@(default_function_kernel)
        /*0020*/ 	.word	0x00000000
.L_5:


//--------------------- .nv.compat                --------------------------
	.section	.nv.compat,"",@"SHT_CUDA_COMPAT_INFO"
	.align	4
        /*0000*/ 	.byte	0x02, 0x09, 0x00, 0x00, 0x02, 0x02, 0x01, 0x00, 0x02, 0x05, 0x05, 0x00, 0x03, 0x07, 0x01, 0x01
        /*0010*/ 	.byte	0x02, 0x03, 0x00, 0x00, 0x02, 0x06, 0x01, 0x00, 0x04, 0x0b, 0x08, 0x00, 0x09, 0x00, 0x00, 0x00
        /*0020*/ 	.byte	0x00, 0x00, 0x00, 0x00


//--------------------- .nv.info.default_function_kernel --------------------------
	.section	.nv.info.default_function_kernel,"",@"SHT_CUDA_INFO"
	.sectionflags	@""
	.align	4


	//----- nvinfo : EIATTR_CUDA_API_VERSION
	.align		4
        /*0000*/ 	.byte	0x04, 0x37
        /*0002*/ 	.short	(.L_7 - .L_6)
.L_6:
        /*0004*/ 	.word	0x00000082


	//----- nvinfo : EIATTR_KPARAM_INFO
	.align		4
.L_7:
        /*0008*/ 	.byte	0x04, 0x17
        /*000a*/ 	.short	(.L_9 - .L_8)
.L_8:
        /*000c*/ 	.word	0x00000000
        /*0010*/ 	.short	0x0001
        /*0012*/ 	.short	0x0008
        /*0014*/ 	.byte	0x00, 0xf5, 0x21, 0x00


	//----- nvinfo : EIATTR_KPARAM_INFO
	.align		4
.L_9:
        /*0018*/ 	.byte	0x04, 0x17
        /*001a*/ 	.short	(.L_11 - .L_10)
.L_10:
        /*001c*/ 	.word	0x00000000
        /*0020*/ 	.short	0x0000
        /*0022*/ 	.short	0x0000
        /*0024*/ 	.byte	0x00, 0xf5, 0x21, 0x00


	//----- nvinfo : EIATTR_SPARSE_MMA_MASK
	.align		4
.L_11:
        /*0028*/ 	.byte	0x03, 0x50
        /*002a*/ 	.short	0x0000


	//----- nvinfo : EIATTR_MAXREG_COUNT
	.align		4
        /*002c*/ 	.byte	0x03, 0x1b
        /*002e*/ 	.short	0x00ff


	//----- nvinfo : EIATTR_MERCURY_ISA_VERSION
	.align		4
        /*0030*/ 	.byte	0x03, 0x5f
        /*0032*/ 	.short	0x0101


	//----- nvinfo : EIATTR_VRC_CTA_INIT_COUNT
	.align		4
        /*0034*/ 	.byte	0x02, 0x4a
	.zero		1
	.zero		1


	//----- nvinfo : EIATTR_EXIT_INSTR_OFFSETS
	.align		4
        /*0038*/ 	.byte	0x04, 0x1c
        /*003a*/ 	.short	(.L_13 - .L_12)


	//   ....[0]....
.L_12:
        /*003c*/ 	.word	0x00000070


	//   ....[1]....
        /*0040*/ 	.word	0x00000110


	//----- nvinfo : EIATTR_MAX_THREADS
	.align		4
.L_13:
        /*0044*/ 	.byte	0x04, 0x05
        /*0046*/ 	.short	(.L_15 - .L_14)
.L_14:
        /*0048*/ 	.word	0x00000008
        /*004c*/ 	.word	0x00000001
        /*0050*/ 	.word	0x00000001


	//----- nvinfo : EIATTR_CBANK_PARAM_SIZE
	.align		4
.L_15:
        /*0054*/ 	.byte	0x03, 0x19
        /*0056*/ 	.short	0x0010


	//----- nvinfo : EIATTR_PARAM_CBANK
	.align		4
        /*0058*/ 	.byte	0x04, 0x0a
        /*005a*/ 	.short	(.L_17 - .L_16)
	.align		4
.L_16:
        /*005c*/ 	.word	index@(.nv.constant0.default_function_kernel)
        /*0060*/ 	.short	0x0380
        /*0062*/ 	.short	0x0010


	//----- nvinfo : EIATTR_SW_WAR
	.align		4
.L_17:
        /*0064*/ 	.byte	0x04, 0x36
        /*0066*/ 	.short	(.L_19 - .L_18)
.L_18:
        /*0068*/ 	.word	0x00000008
.L_19:


//--------------------- .nv.callgraph             --------------------------
	.section	.nv.callgraph,"",@"SHT_CUDA_CALLGRAPH"
	.align	4
	.sectionentsize	8
	.align		4
        /*0000*/ 	.word	0x00000000
	.align		4
        /*0004*/ 	.word	0xffffffff
	.align		4
        /*0008*/ 	.word	0x00000000
	.align		4
        /*000c*/ 	.word	0xfffffffe
	.align		4
        /*0010*/ 	.word	0x00000000
	.align		4
        /*0014*/ 	.word	0xfffffffd
	.align		4
        /*0018*/ 	.word	0x00000000
	.align		4
        /*001c*/ 	.word	0xfffffffc


//--------------------- .text.default_function_kernel --------------------------
	.section	.text.default_function_kernel,"ax",@progbits
	.align	128
        .global         default_function_kernel
        .type           default_function_kernel,@function
        .size           default_function_kernel,(.L_x_1 - default_function_kernel)
        .other          default_function_kernel,@"STO_CUDA_ENTRY STV_DEFAULT"
default_function_kernel:
.text.default_function_kernel:
[----:B------:R-:W-:Y:S01]  /*0000*/  LDC R1, c[0x0][0x37c] ;  /* 0x0000df00ff017b82 */ /* 0x000fe20000000800 */
[----:B------:R-:W0:Y:S07]  /*0010*/  S2R R7, SR_TID.X ;  /* 0x0000000000077919 */ /* 0x000e2e0000002100 */
[----:B------:R-:W1:Y:S02]  /*0020*/  S2UR UR5, SR_CTAID.X ;  /* 0x00000000000579c3 */ /* 0x000e640000002500 */
[----:B-1----:R-:W-:Y:S01]  /*0030*/  USHF.L.U32 UR4, UR5, 0x1, URZ ;  /* 0x0000000105047899 */ /* 0x002fe200080006ff */
[----:B0-----:R-:W-:-:S05]  /*0040*/  SHF.R.U32.HI R0, RZ, 0x2, R7 ;  /* 0x00000002ff007819 */ /* 0x001fca0000011607 */
[----:B------:R-:W-:-:S04]  /*0050*/  LOP3.LUT R0, R0, UR4, RZ, 0xfc, !PT ;  /* 0x0000000400007c12 */ /* 0x000fc8000f8efcff */
[----:B------:R-:W-:-:S13]  /*0060*/  ISETP.GT.U32.AND P0, PT, R0, 0x194, PT ;  /* 0x000001940000780c */ /* 0x000fda0003f04070 */
[----:B------:R-:W-:Y:S05]  /*0070*/  @P0 EXIT ;  /* 0x000000000000094d */ /* 0x000fea0003800000 */
[----:B------:R-:W0:Y:S01]  /*0080*/  LDC.64 R2, c[0x0][0x388] ;  /* 0x0000e200ff027b82 */ /* 0x000e220000000a00 */
[----:B------:R-:W1:Y:S01]  /*0090*/  LDCU.64 UR6, c[0x0][0x358] ;  /* 0x00006b00ff0677ac */ /* 0x000e620008000a00 */
[----:B------:R-:W-:-:S06]  /*00a0*/  USHF.L.U32 UR4, UR5, 0x3, URZ ;  /* 0x0000000305047899 */ /* 0x000fcc00080006ff */
[----:B------:R-:W2:Y:S01]  /*00b0*/  LDC.64 R4, c[0x0][0x380] ;  /* 0x0000e000ff047b82 */ /* 0x000ea20000000a00 */
[----:B------:R-:W-:-:S05]  /*00c0*/  LOP3.LUT R7, R7, UR4, RZ, 0xfc, !PT ;  /* 0x0000000407077c12 */ /* 0x000fca000f8efcff */
[----:B0-----:R-:W-:-:S06]  /*00d0*/  IMAD.WIDE.U32 R2, R7, 0x4, R2 ;  /* 0x0000000407027825 */ /* 0x001fcc00078e0002 */
[----:B-1----:R-:W3:Y:S01]  /*00e0*/  LDG.E.CONSTANT R3, desc[UR6][R2.64] ;  /* 0x0000000602037981 */ /* 0x002ee2000c1e9900 */
[----:B--2---:R-:W-:-:S05]  /*00f0*/  IMAD.WIDE.U32 R4, R7, 0x4, R4 ;  /* 0x0000000407047825 */ /* 0x004fca00078e0004 */
[----:B---3--:R-:W-:Y:S01]  /*0100*/  STG.E desc[UR6][R4.64], R3 ;  /* 0x0000000304007986 */ /* 0x008fe2000c101906 */
[----:B------:R-:W-:Y:S05]  /*0110*/  EXIT ;  /* 0x000000000000794d */ /* 0x000fea0003800000 */
.L_x_0:
[----:B------:R-:W-:-:S00]  /*0120*/  BRA `(.L_x_0) ;  /* 0xfffffffc00fc7947 */ /* 0x000fc0000383ffff */
[----:B------:R-:W-:-:S00]  /*0130*/  NOP ;  /* 0x0000000000007918 */ /* 0x000fc00000000000 */
        /* <DEDUP_REMOVED lines=12> */
.L_x_1:


//--------------------- .nv.shared.reserved.0     --------------------------
	.section	.nv.shared.reserved.0,"aw",@nobits
	.weak		__nv_reservedSMEM_offset_0_alias
	.size		__nv_reservedSMEM_offset_0_alias, 0, 64
	.other		__nv_reservedSMEM_offset_0_alias,@"STO_CUDA_RESERVED_SHARED STV_DEFAULT"
__nv_reservedSMEM_offset_0_alias:
	.zero		0
	.zero		64


//--------------------- .nv.constant0.default_function_kernel --------------------------
	.section	.nv.constant0.default_function_kernel,"a",@progbits
	.sectionflags	@""
	.align	4
.nv.constant0.default_function_kernel:
	.zero		912


//--------------------- SYMBOLS --------------------------

	.type		.nv.reservedSmem.offset0,@object
	.size		.nv.reservedSmem.offset0,0x4
